//
// Generated by NVIDIA NVVM Compiler
//
// Compiler Build ID: CL-36424714
// Cuda compilation tools, release 13.0, V13.0.88
// Based on NVVM 20.0.0
//

.version 9.0
.target sm_100
.address_size 64

	// .globl	_Z6MatAddPfS_S_i

.visible .entry _Z6MatAddPfS_S_i(
	.param .u64 .ptr .align 1 _Z6MatAddPfS_S_i_param_0,
	.param .u64 .ptr .align 1 _Z6MatAddPfS_S_i_param_1,
	.param .u64 .ptr .align 1 _Z6MatAddPfS_S_i_param_2,
	.param .u32 _Z6MatAddPfS_S_i_param_3
)
{
	.reg .pred 	%p<2>;
	.reg .b32 	%r<2>;
	.reg .b32 	%f<4>;
	.reg .b64 	%rd<11>;

	ld.param.u64 	%rd1, [_Z6MatAddPfS_S_i_param_0];
	ld.param.u64 	%rd2, [_Z6MatAddPfS_S_i_param_1];
	ld.param.u64 	%rd3, [_Z6MatAddPfS_S_i_param_2];
	mov.u32 	%r1, %tid.x;
	setp.gt.u32 	%p1, %r1, 4;
	@%p1 bra 	$L__BB0_2;
	cvta.to.global.u64 	%rd4, %rd1;
	cvta.to.global.u64 	%rd5, %rd2;
	cvta.to.global.u64 	%rd6, %rd3;
	mul.wide.u32 	%rd7, %r1, 4;
	add.s64 	%rd8, %rd4, %rd7;
	ld.global.f32 	%f1, [%rd8];
	add.s64 	%rd9, %rd5, %rd7;
	ld.global.f32 	%f2, [%rd9];
	add.f32 	%f3, %f1, %f2;
	add.s64 	%rd10, %rd6, %rd7;
	st.global.f32 	[%rd10], %f3;
$L__BB0_2:
	ret;

}


// ===== COMPILED SASS (sm_100) =====

	.target	sm_100

	.elftype	@"ET_EXEC"


//--------------------- .note.nv.tkinfo           --------------------------
	.section	.note.nv.tkinfo,"",@"SHT_NOTE"
	.sectionflags	@"SHF_NOTE_NV_TKINFO"
	.tkinfo
        /*0018*/ 	.word	0x00000002
        /*0030*/ 	.string	""
        /*0030*/ 	.string	"ptxas"
        /*0030*/ 	.string	"Cuda compilation tools, release 13.0, V13.0.88"
        /*0030*/ 	.string	"Build cuda_13.0.r13.0/compiler.36424714_0"
        /*0030*/ 	.string	"-arch sm_100 -m 64 "



//--------------------- .note.nv.cuinfo           --------------------------
	.section	.note.nv.cuinfo,"",@"SHT_NOTE"
	.sectionflags	@"SHF_NOTE_NV_CUINFO"
        /*0018*/ 	.short	0x0002
        /*001a*/ 	.short	0x0064
        /*001c*/ 	.short	0x0082
	.zero		2


//--------------------- .nv.info                  --------------------------
	.section	.nv.info,"",@"SHT_CUDA_INFO"
	.align	4


	//----- nvinfo : EIATTR_REGCOUNT
	.align		4
        /*0000*/ 	.byte	0x04, 0x2f
        /*0002*/ 	.short	(.L_1 - .L_0)
	.align		4
.L_0:
        /*0004*/ 	.word	index@(_Z6MatAddPfS_S_i)
        /*0008*/ 	.word	0x0000000c


	//----- nvinfo : EIATTR_FRAME_SIZE
	.align		4
.L_1:
        /*000c*/ 	.byte	0x04, 0x11
        /*000e*/ 	.short	(.L_3 - .L_2)
	.align		4
.L_2:
        /*0010*/ 	.word	index@(_Z6MatAddPfS_S_i)
        /*0014*/ 	.word	0x00000000


	//----- nvinfo : EIATTR_MIN_STACK_SIZE
	.align		4
.L_3:
        /*0018*/ 	.byte	0x04, 0x12
        /*001a*/ 	.short	(.L_5 - .L_4)
	.align		4
.L_4:
        /*001c*/ 	.word	index@(_Z6MatAddPfS_S_i)
        /*0020*/ 	.word	0x00000000
.L_5:


//--------------------- .nv.compat                --------------------------
	.section	.nv.compat,"",@"SHT_CUDA_COMPAT_INFO"
	.align	4
        /*0000*/ 	.byte	0x02, 0x09, 0x00, 0x00, 0x02, 0x02, 0x01, 0x00, 0x02, 0x05, 0x05, 0x00, 0x03, 0x07, 0x01, 0x01
        /*0010*/ 	.byte	0x02, 0x03, 0x00, 0x00, 0x02, 0x06, 0x01, 0x00, 0x04, 0x0b, 0x08, 0x00, 0x09, 0x00, 0x00, 0x00
        /*0020*/ 	.byte	0x00, 0x00, 0x00, 0x00


//--------------------- .nv.info._Z6MatAddPfS_S_i --------------------------
	.section	.nv.info._Z6MatAddPfS_S_i,"",@"SHT_CUDA_INFO"
	.sectionflags	@""
	.align	4


	//----- nvinfo : EIATTR_CUDA_API_VERSION
	.align		4
        /*0000*/ 	.byte	0x04, 0x37
        /*0002*/ 	.short	(.L_7 - .L_6)
.L_6:
        /*0004*/ 	.word	0x00000082


	//----- nvinfo : EIATTR_KPARAM_INFO
	.align		4
.L_7:
        /*0008*/ 	.byte	0x04, 0x17
        /*000a*/ 	.short	(.L_9 - .L_8)
.L_8:
        /*000c*/ 	.word	0x00000000
        /*0010*/ 	.short	0x0003
        /*0012*/ 	.short	0x0018
        /*0014*/ 	.byte	0x00, 0xf0, 0x11, 0x00


	//----- nvinfo : EIATTR_KPARAM_INFO
	.align		4
.L_9:
        /*0018*/ 	.byte	0x04, 0x17
        /*001a*/ 	.short	(.L_11 - .L_10)
.L_10:
        /*001c*/ 	.word	0x00000000
        /*0020*/ 	.short	0x0002
        /*0022*/ 	.short	0x0010
        /*0024*/ 	.byte	0x00, 0xf5, 0x21, 0x00


	//----- nvinfo : EIATTR_KPARAM_INFO
	.align		4
.L_11:
        /*0028*/ 	.byte	0x04, 0x17
        /*002a*/ 	.short	(.L_13 - .L_12)
.L_12:
        /*002c*/ 	.word	0x00000000
        /*0030*/ 	.short	0x0001
        /*0032*/ 	.short	0x0008
        /*0034*/ 	.byte	0x00, 0xf5, 0x21, 0x00


	//----- nvinfo : EIATTR_KPARAM_INFO
	.align		4
.L_13:
        /*0038*/ 	.byte	0x04, 0x17
        /*003a*/ 	.short	(.L_15 - .L_14)
.L_14:
        /*003c*/ 	.word	0x00000000
        /*0040*/ 	.short	0x0000
        /*0042*/ 	.short	0x0000
        /*0044*/ 	.byte	0x00, 0xf5, 0x21, 0x00


	//----- nvinfo : EIATTR_SPARSE_MMA_MASK
	.align		4
.L_15:
        /*0048*/ 	.byte	0x03, 0x50
        /*004a*/ 	.short	0x0000


	//----- nvinfo : EIATTR_MAXREG_COUNT
	.align		4
        /*004c*/ 	.byte	0x03, 0x1b
        /*004e*/ 	.short	0x00ff


	//----- nvinfo : EIATTR_MERCURY_ISA_VERSION
	.align		4
        /*0050*/ 	.byte	0x03, 0x5f
        /*0052*/ 	.short	0x0101


	//----- nvinfo : EIATTR_VRC_CTA_INIT_COUNT
	.align		4
        /*0054*/ 	.byte	0x02, 0x4a
	.zero		1
	.zero		1


	//----- nvinfo : EIATTR_EXIT_INSTR_OFFSETS
	.align		4
        /*0058*/ 	.byte	0x04, 0x1c
        /*005a*/ 	.short	(.L_17 - .L_16)


	//   ....[0]....
.L_16:
        /*005c*/ 	.word	0x00000030


	//   ....[1]....
        /*0060*/ 	.word	0x000000f0


	//----- nvinfo : EIATTR_CBANK_PARAM_SIZE
	.align		4
.L_17:
        /*0064*/ 	.byte	0x03, 0x19
        /*0066*/ 	.short	0x001c


	//----- nvinfo : EIATTR_PARAM_CBANK
	.align		4
        /*0068*/ 	.byte	0x04, 0x0a
        /*006a*/ 	.short	(.L_19 - .L_18)
	.align		4
.L_18:
        /*006c*/ 	.word	index@(.nv.constant0._Z6MatAddPfS_S_i)
        /*0070*/ 	.short	0x0380
        /*0072*/ 	.short	0x001c


	//----- nvinfo : EIATTR_SW_WAR
	.align		4
.L_19:
        /*0074*/ 	.byte	0x04, 0x36
        /*0076*/ 	.short	(.L_21 - .L_20)
.L_20:
        /*0078*/ 	.word	0x00000008
.L_21:


//--------------------- .nv.callgraph             --------------------------
	.section	.nv.callgraph,"",@"SHT_CUDA_CALLGRAPH"
	.align	4
	.sectionentsize	8
	.align		4
        /*0000*/ 	.word	0x00000000
	.align		4
        /*0004*/ 	.word	0xffffffff
	.align		4
        /*0008*/ 	.word	0x00000000
	.align		4
        /*000c*/ 	.word	0xfffffffe
	.align		4
        /*0010*/ 	.word	0x00000000
	.align		4
        /*0014*/ 	.word	0xfffffffd
	.align		4
        /*0018*/ 	.word	0x00000000
	.align		4
        /*001c*/ 	.word	0xfffffffc


//--------------------- .text._Z6MatAddPfS_S_i    --------------------------
	.section	.text._Z6MatAddPfS_S_i,"ax",@progbits
	.align	128
        .global         _Z6MatAddPfS_S_i
        .type           _Z6MatAddPfS_S_i,@function
        .size           _Z6MatAddPfS_S_i,(.L_x_1 - _Z6MatAddPfS_S_i)
        .other          _Z6MatAddPfS_S_i,@"STO_CUDA_ENTRY STV_DEFAULT"
_Z6MatAddPfS_S_i:
.text._Z6MatAddPfS_S_i:
[----:B------:R-:W-:Y:S01]  /*0000*/  LDC R1, c[0x0][0x37c] ;  /* 0x0000df00ff017b82 */ /* 0x000fe20000000800 */
[----:B------:R-:W0:Y:S02]  /*0010*/  S2R R9, SR_TID.X ;  /* 0x0000000000097919 */ /* 0x000e240000002100 */
[----:B0-----:R-:W-:-:S13]  /*0020*/  ISETP.GT.U32.AND P0, PT, R9, 0x4, PT ;  /* 0x000000040900780c */ /* 0x001fda0003f04070 */
[----:B------:R-:W-:Y:S05]  /*0030*/  @P0 EXIT ;  /* 0x000000000000094d */ /* 0x000fea0003800000 */
[----:B------:R-:W0:Y:S01]  /*0040*/  LDC.64 R2, c[0x0][0x380] ;  /* 0x0000e000ff027b82 */ /* 0x000e220000000a00 */
[----:B------:R-:W1:Y:S07]  /*0050*/  LDCU.64 UR4, c[0x0][0x358] ;  /* 0x00006b00ff0477ac */ /* 0x000e6e0008000a00 */
[----:B------:R-:W2:Y:S08]  /*0060*/  LDC.64 R4, c[0x0][0x388] ;  /* 0x0000e200ff047b82 */ /* 0x000eb00000000a00 */
[----:B------:R-:W3:Y:S01]  /*0070*/  LDC.64 R6, c[0x0][0x390] ;  /* 0x0000e400ff067b82 */ /* 0x000ee20000000a00 */
[----:B0-----:R-:W-:-:S06]  /*0080*/  IMAD.WIDE.U32 R2, R9, 0x4, R2 ;  /* 0x0000000409027825 */ /* 0x001fcc00078e0002 */
[----:B-1----:R-:W4:Y:S01]  /*0090*/  LDG.E R2, desc[UR4][R2.64] ;  /* 0x0000000402027981 */ /* 0x002f22000c1e1900 */
[----:B--2---:R-:W-:-:S06]  /*00a0*/  IMAD.WIDE.U32 R4, R9, 0x4, R4 ;  /* 0x0000000409047825 */ /* 0x004fcc00078e0004 */
[----:B------:R-:W4:Y:S01]  /*00b0*/  LDG.E R5, desc[UR4][R4.64] ;  /* 0x0000000404057981 */ /* 0x000f22000c1e1900 */
[----:B---3--:R-:W-:-:S04]  /*00c0*/  IMAD.WIDE.U32 R6, R9, 0x4, R6 ;  /* 0x0000000409067825 */ /* 0x008fc800078e0006 */
[----:B----4-:R-:W-:-:S05]  /*00d0*/  FADD R9, R2, R5 ;  /* 0x0000000502097221 */ /* 0x010fca0000000000 */
[----:B------:R-:W-:Y:S01]  /*00e0*/  STG.E desc[UR4][R6.64], R9 ;  /* 0x0000000906007986 */ /* 0x000fe2000c101904 */
[----:B------:R-:W-:Y:S05]  /*00f0*/  EXIT ;  /* 0x000000000000794d */ /* 0x000fea0003800000 */
.L_x_0:
[----:B------:R-:W-:-:S00]  /*0100*/  BRA `(.L_x_0) ;  /* 0xfffffffc00fc7947 */ /* 0x000fc0000383ffff */
[----:B------:R-:W-:-:S00]  /*0110*/  NOP ;  /* 0x0000000000007918 */ /* 0x000fc00000000000 */
        /* <DEDUP_REMOVED lines=14> */
.L_x_1:


//--------------------- .nv.shared.reserved.0     --------------------------
	.section	.nv.shared.reserved.0,"aw",@nobits
	.weak		__nv_reservedSMEM_offset_0_alias
	.size		__nv_reservedSMEM_offset_0_alias, 0, 64
	.other		__nv_reservedSMEM_offset_0_alias,@"STO_CUDA_RESERVED_SHARED STV_DEFAULT"
__nv_reservedSMEM_offset_0_alias:
	.zero		0
	.zero		64


//--------------------- .nv.constant0._Z6MatAddPfS_S_i --------------------------
	.section	.nv.constant0._Z6MatAddPfS_S_i,"a",@progbits
	.sectionflags	@""
	.align	4
.nv.constant0._Z6MatAddPfS_S_i:
	.zero		924


//--------------------- SYMBOLS --------------------------

	.type		.nv.reservedSmem.offset0,@object
	.size		.nv.reservedSmem.offset0,0x4
